//
// Generated by NVIDIA NVVM Compiler
//
// Compiler Build ID: CL-36424714
// Cuda compilation tools, release 13.0, V13.0.88
// Based on NVVM 20.0.0
//

.version 9.0
.target sm_100
.address_size 64

	// .globl	_Z23multiplicarMatricesCUDAPKdS0_Pdiiii

.visible .entry _Z23multiplicarMatricesCUDAPKdS0_Pdiiii(
	.param .u64 .ptr .align 1 _Z23multiplicarMatricesCUDAPKdS0_Pdiiii_param_0,
	.param .u64 .ptr .align 1 _Z23multiplicarMatricesCUDAPKdS0_Pdiiii_param_1,
	.param .u64 .ptr .align 1 _Z23multiplicarMatricesCUDAPKdS0_Pdiiii_param_2,
	.param .u32 _Z23multiplicarMatricesCUDAPKdS0_Pdiiii_param_3,
	.param .u32 _Z23multiplicarMatricesCUDAPKdS0_Pdiiii_param_4,
	.param .u32 _Z23multiplicarMatricesCUDAPKdS0_Pdiiii_param_5,
	.param .u32 _Z23multiplicarMatricesCUDAPKdS0_Pdiiii_param_6
)
{
	.reg .pred 	%p<13>;
	.reg .b32 	%r<41>;
	.reg .b64 	%rd<53>;
	.reg .b64 	%fd<68>;

	ld.param.u64 	%rd7, [_Z23multiplicarMatricesCUDAPKdS0_Pdiiii_param_0];
	ld.param.u64 	%rd8, [_Z23multiplicarMatricesCUDAPKdS0_Pdiiii_param_1];
	ld.param.u64 	%rd6, [_Z23multiplicarMatricesCUDAPKdS0_Pdiiii_param_2];
	ld.param.u32 	%r20, [_Z23multiplicarMatricesCUDAPKdS0_Pdiiii_param_3];
	ld.param.u32 	%r18, [_Z23multiplicarMatricesCUDAPKdS0_Pdiiii_param_4];
	ld.param.u32 	%r19, [_Z23multiplicarMatricesCUDAPKdS0_Pdiiii_param_5];
	cvta.to.global.u64 	%rd1, %rd8;
	cvta.to.global.u64 	%rd2, %rd7;
	mov.u32 	%r21, %ctaid.y;
	mov.u32 	%r22, %ntid.y;
	mov.u32 	%r23, %tid.y;
	mad.lo.s32 	%r1, %r21, %r22, %r23;
	mov.u32 	%r24, %ctaid.x;
	mov.u32 	%r25, %ntid.x;
	mov.u32 	%r26, %tid.x;
	mad.lo.s32 	%r2, %r24, %r25, %r26;
	setp.ge.s32 	%p1, %r1, %r20;
	setp.ge.s32 	%p2, %r2, %r19;
	or.pred  	%p3, %p1, %p2;
	@%p3 bra 	$L__BB0_14;
	setp.lt.s32 	%p4, %r18, 1;
	mov.f64 	%fd67, 0d0000000000000000;
	@%p4 bra 	$L__BB0_13;
	mul.lo.s32 	%r3, %r18, %r1;
	and.b32  	%r4, %r18, 7;
	setp.lt.u32 	%p5, %r18, 8;
	mov.f64 	%fd67, 0d0000000000000000;
	mov.b32 	%r39, 0;
	@%p5 bra 	$L__BB0_5;
	and.b32  	%r39, %r18, 2147483640;
	neg.s32 	%r37, %r39;
	shl.b32 	%r7, %r19, 3;
	mul.wide.u32 	%rd9, %r3, 8;
	add.s64 	%rd10, %rd9, %rd2;
	add.s64 	%rd52, %rd10, 32;
	mov.f64 	%fd67, 0d0000000000000000;
	mul.wide.s32 	%rd13, %r19, 8;
	mov.u32 	%r36, %r2;
$L__BB0_4:
	.pragma "nounroll";
	ld.global.f64 	%fd17, [%rd52+-32];
	mul.wide.s32 	%rd11, %r36, 8;
	add.s64 	%rd12, %rd1, %rd11;
	ld.global.f64 	%fd18, [%rd12];
	fma.rn.f64 	%fd19, %fd17, %fd18, %fd67;
	ld.global.f64 	%fd20, [%rd52+-24];
	add.s64 	%rd14, %rd12, %rd13;
	ld.global.f64 	%fd21, [%rd14];
	fma.rn.f64 	%fd22, %fd20, %fd21, %fd19;
	ld.global.f64 	%fd23, [%rd52+-16];
	add.s64 	%rd15, %rd14, %rd13;
	ld.global.f64 	%fd24, [%rd15];
	fma.rn.f64 	%fd25, %fd23, %fd24, %fd22;
	ld.global.f64 	%fd26, [%rd52+-8];
	add.s64 	%rd16, %rd15, %rd13;
	ld.global.f64 	%fd27, [%rd16];
	fma.rn.f64 	%fd28, %fd26, %fd27, %fd25;
	ld.global.f64 	%fd29, [%rd52];
	add.s64 	%rd17, %rd16, %rd13;
	ld.global.f64 	%fd30, [%rd17];
	fma.rn.f64 	%fd31, %fd29, %fd30, %fd28;
	ld.global.f64 	%fd32, [%rd52+8];
	add.s64 	%rd18, %rd17, %rd13;
	ld.global.f64 	%fd33, [%rd18];
	fma.rn.f64 	%fd34, %fd32, %fd33, %fd31;
	ld.global.f64 	%fd35, [%rd52+16];
	add.s64 	%rd19, %rd18, %rd13;
	ld.global.f64 	%fd36, [%rd19];
	fma.rn.f64 	%fd37, %fd35, %fd36, %fd34;
	ld.global.f64 	%fd38, [%rd52+24];
	add.s64 	%rd20, %rd19, %rd13;
	ld.global.f64 	%fd39, [%rd20];
	fma.rn.f64 	%fd67, %fd38, %fd39, %fd37;
	add.s32 	%r37, %r37, 8;
	add.s32 	%r36, %r36, %r7;
	add.s64 	%rd52, %rd52, 64;
	setp.ne.s32 	%p6, %r37, 0;
	@%p6 bra 	$L__BB0_4;
$L__BB0_5:
	setp.eq.s32 	%p7, %r4, 0;
	@%p7 bra 	$L__BB0_13;
	and.b32  	%r13, %r18, 3;
	setp.lt.u32 	%p8, %r4, 4;
	@%p8 bra 	$L__BB0_8;
	add.s32 	%r28, %r39, %r3;
	mul.wide.u32 	%rd21, %r28, 8;
	add.s64 	%rd22, %rd2, %rd21;
	ld.global.f64 	%fd41, [%rd22];
	mad.lo.s32 	%r29, %r39, %r19, %r2;
	mul.wide.s32 	%rd23, %r29, 8;
	add.s64 	%rd24, %rd1, %rd23;
	ld.global.f64 	%fd42, [%rd24];
	fma.rn.f64 	%fd43, %fd41, %fd42, %fd67;
	cvt.u64.u32 	%rd25, %r3;
	cvt.u64.u32 	%rd26, %r39;
	add.s64 	%rd27, %rd26, %rd25;
	shl.b64 	%rd28, %rd27, 3;
	add.s64 	%rd29, %rd2, %rd28;
	ld.global.f64 	%fd44, [%rd29+8];
	mul.wide.s32 	%rd30, %r19, 8;
	add.s64 	%rd31, %rd24, %rd30;
	ld.global.f64 	%fd45, [%rd31];
	fma.rn.f64 	%fd46, %fd44, %fd45, %fd43;
	ld.global.f64 	%fd47, [%rd29+16];
	add.s64 	%rd32, %rd31, %rd30;
	ld.global.f64 	%fd48, [%rd32];
	fma.rn.f64 	%fd49, %fd47, %fd48, %fd46;
	ld.global.f64 	%fd50, [%rd29+24];
	add.s64 	%rd33, %rd32, %rd30;
	ld.global.f64 	%fd51, [%rd33];
	fma.rn.f64 	%fd67, %fd50, %fd51, %fd49;
	add.s32 	%r39, %r39, 4;
$L__BB0_8:
	setp.eq.s32 	%p9, %r13, 0;
	@%p9 bra 	$L__BB0_13;
	setp.eq.s32 	%p10, %r13, 1;
	@%p10 bra 	$L__BB0_11;
	add.s32 	%r30, %r39, %r3;
	mul.wide.u32 	%rd34, %r30, 8;
	add.s64 	%rd35, %rd2, %rd34;
	ld.global.f64 	%fd53, [%rd35];
	mad.lo.s32 	%r31, %r39, %r19, %r2;
	mul.wide.s32 	%rd36, %r31, 8;
	add.s64 	%rd37, %rd1, %rd36;
	ld.global.f64 	%fd54, [%rd37];
	fma.rn.f64 	%fd55, %fd53, %fd54, %fd67;
	cvt.u64.u32 	%rd38, %r3;
	cvt.u64.u32 	%rd39, %r39;
	add.s64 	%rd40, %rd39, %rd38;
	shl.b64 	%rd41, %rd40, 3;
	add.s64 	%rd42, %rd2, %rd41;
	ld.global.f64 	%fd56, [%rd42+8];
	mul.wide.s32 	%rd43, %r19, 8;
	add.s64 	%rd44, %rd37, %rd43;
	ld.global.f64 	%fd57, [%rd44];
	fma.rn.f64 	%fd67, %fd56, %fd57, %fd55;
	add.s32 	%r39, %r39, 2;
$L__BB0_11:
	and.b32  	%r32, %r18, 1;
	setp.eq.b32 	%p11, %r32, 1;
	not.pred 	%p12, %p11;
	@%p12 bra 	$L__BB0_13;
	add.s32 	%r33, %r39, %r3;
	mul.wide.u32 	%rd45, %r33, 8;
	add.s64 	%rd46, %rd2, %rd45;
	ld.global.f64 	%fd58, [%rd46];
	mad.lo.s32 	%r34, %r39, %r19, %r2;
	mul.wide.s32 	%rd47, %r34, 8;
	add.s64 	%rd48, %rd1, %rd47;
	ld.global.f64 	%fd59, [%rd48];
	fma.rn.f64 	%fd67, %fd58, %fd59, %fd67;
$L__BB0_13:
	mad.lo.s32 	%r35, %r19, %r1, %r2;
	cvta.to.global.u64 	%rd49, %rd6;
	mul.wide.s32 	%rd50, %r35, 8;
	add.s64 	%rd51, %rd49, %rd50;
	st.global.f64 	[%rd51], %fd67;
$L__BB0_14:
	ret;

}


// ===== COMPILED SASS (sm_100) =====

	.target	sm_100

	.elftype	@"ET_EXEC"


//--------------------- .note.nv.tkinfo           --------------------------
	.section	.note.nv.tkinfo,"",@"SHT_NOTE"
	.sectionflags	@"SHF_NOTE_NV_TKINFO"
	.tkinfo
        /*0018*/ 	.word	0x00000002
        /*0030*/ 	.string	""
        /*0030*/ 	.string	"ptxas"
        /*0030*/ 	.string	"Cuda compilation tools, release 13.0, V13.0.88"
        /*0030*/ 	.string	"Build cuda_13.0.r13.0/compiler.36424714_0"
        /*0030*/ 	.string	"-arch sm_100 -m 64 "



//--------------------- .note.nv.cuinfo           --------------------------
	.section	.note.nv.cuinfo,"",@"SHT_NOTE"
	.sectionflags	@"SHF_NOTE_NV_CUINFO"
        /*0018*/ 	.short	0x0002
        /*001a*/ 	.short	0x0064
        /*001c*/ 	.short	0x0082
	.zero		2


//--------------------- .nv.info                  --------------------------
	.section	.nv.info,"",@"SHT_CUDA_INFO"
	.align	4


	//----- nvinfo : EIATTR_REGCOUNT
	.align		4
        /*0000*/ 	.byte	0x04, 0x2f
        /*0002*/ 	.short	(.L_1 - .L_0)
	.align		4
.L_0:
        /*0004*/ 	.word	index@(_Z23multiplicarMatricesCUDAPKdS0_Pdiiii)
        /*0008*/ 	.word	0x00000020


	//----- nvinfo : EIATTR_FRAME_SIZE
	.align		4
.L_1:
        /*000c*/ 	.byte	0x04, 0x11
        /*000e*/ 	.short	(.L_3 - .L_2)
	.align		4
.L_2:
        /*0010*/ 	.word	index@(_Z23multiplicarMatricesCUDAPKdS0_Pdiiii)
        /*0014*/ 	.word	0x00000000


	//----- nvinfo : EIATTR_MIN_STACK_SIZE
	.align		4
.L_3:
        /*0018*/ 	.byte	0x04, 0x12
        /*001a*/ 	.short	(.L_5 - .L_4)
	.align		4
.L_4:
        /*001c*/ 	.word	index@(_Z23multiplicarMatricesCUDAPKdS0_Pdiiii)
        /*0020*/ 	.word	0x00000000
.L_5:


//--------------------- .nv.compat                --------------------------
	.section	.nv.compat,"",@"SHT_CUDA_COMPAT_INFO"
	.align	4
        /*0000*/ 	.byte	0x02, 0x09, 0x00, 0x00, 0x02, 0x02, 0x01, 0x00, 0x02, 0x05, 0x05, 0x00, 0x03, 0x07, 0x01, 0x01
        /*0010*/ 	.byte	0x02, 0x03, 0x00, 0x00, 0x02, 0x06, 0x01, 0x00, 0x04, 0x0b, 0x08, 0x00, 0x01, 0x00, 0x00, 0x00
        /*0020*/ 	.byte	0x00, 0x00, 0x00, 0x00


//--------------------- .nv.info._Z23multiplicarMatricesCUDAPKdS0_Pdiiii --------------------------
	.section	.nv.info._Z23multiplicarMatricesCUDAPKdS0_Pdiiii,"",@"SHT_CUDA_INFO"
	.sectionflags	@""
	.align	4


	//----- nvinfo : EIATTR_CUDA_API_VERSION
	.align		4
        /*0000*/ 	.byte	0x04, 0x37
        /*0002*/ 	.short	(.L_7 - .L_6)
.L_6:
        /*0004*/ 	.word	0x00000082


	//----- nvinfo : EIATTR_KPARAM_INFO
	.align		4
.L_7:
        /*0008*/ 	.byte	0x04, 0x17
        /*000a*/ 	.short	(.L_9 - .L_8)
.L_8:
        /*000c*/ 	.word	0x00000000
        /*0010*/ 	.short	0x0006
        /*0012*/ 	.short	0x0024
        /*0014*/ 	.byte	0x00, 0xf0, 0x11, 0x00


	//----- nvinfo : EIATTR_KPARAM_INFO
	.align		4
.L_9:
        /*0018*/ 	.byte	0x04, 0x17
        /*001a*/ 	.short	(.L_11 - .L_10)
.L_10:
        /*001c*/ 	.word	0x00000000
        /*0020*/ 	.short	0x0005
        /*0022*/ 	.short	0x0020
        /*0024*/ 	.byte	0x00, 0xf0, 0x11, 0x00


	//----- nvinfo : EIATTR_KPARAM_INFO
	.align		4
.L_11:
        /*0028*/ 	.byte	0x04, 0x17
        /*002a*/ 	.short	(.L_13 - .L_12)
.L_12:
        /*002c*/ 	.word	0x00000000
        /*0030*/ 	.short	0x0004
        /*0032*/ 	.short	0x001c
        /*0034*/ 	.byte	0x00, 0xf0, 0x11, 0x00


	//----- nvinfo : EIATTR_KPARAM_INFO
	.align		4
.L_13:
        /*0038*/ 	.byte	0x04, 0x17
        /*003a*/ 	.short	(.L_15 - .L_14)
.L_14:
        /*003c*/ 	.word	0x00000000
        /*0040*/ 	.short	0x0003
        /*0042*/ 	.short	0x0018
        /*0044*/ 	.byte	0x00, 0xf0, 0x11, 0x00


	//----- nvinfo : EIATTR_KPARAM_INFO
	.align		4
.L_15:
        /*0048*/ 	.byte	0x04, 0x17
        /*004a*/ 	.short	(.L_17 - .L_16)
.L_16:
        /*004c*/ 	.word	0x00000000
        /*0050*/ 	.short	0x0002
        /*0052*/ 	.short	0x0010
        /*0054*/ 	.byte	0x00, 0xf5, 0x21, 0x00


	//----- nvinfo : EIATTR_KPARAM_INFO
	.align		4
.L_17:
        /*0058*/ 	.byte	0x04, 0x17
        /*005a*/ 	.short	(.L_19 - .L_18)
.L_18:
        /*005c*/ 	.word	0x00000000
        /*0060*/ 	.short	0x0001
        /*0062*/ 	.short	0x0008
        /*0064*/ 	.byte	0x00, 0xf5, 0x21, 0x00


	//----- nvinfo : EIATTR_KPARAM_INFO
	.align		4
.L_19:
        /*0068*/ 	.byte	0x04, 0x17
        /*006a*/ 	.short	(.L_21 - .L_20)
.L_20:
        /*006c*/ 	.word	0x00000000
        /*0070*/ 	.short	0x0000
        /*0072*/ 	.short	0x0000
        /*0074*/ 	.byte	0x00, 0xf5, 0x21, 0x00


	//----- nvinfo : EIATTR_SPARSE_MMA_MASK
	.align		4
.L_21:
        /*0078*/ 	.byte	0x03, 0x50
        /*007a*/ 	.short	0x0000


	//----- nvinfo : EIATTR_MAXREG_COUNT
	.align		4
        /*007c*/ 	.byte	0x03, 0x1b
        /*007e*/ 	.short	0x00ff


	//----- nvinfo : EIATTR_MERCURY_ISA_VERSION
	.align		4
        /*0080*/ 	.byte	0x03, 0x5f
        /*0082*/ 	.short	0x0101


	//----- nvinfo : EIATTR_VRC_CTA_INIT_COUNT
	.align		4
        /*0084*/ 	.byte	0x02, 0x4a
	.zero		1
	.zero		1


	//----- nvinfo : EIATTR_EXIT_INSTR_OFFSETS
	.align		4
        /*0088*/ 	.byte	0x04, 0x1c
        /*008a*/ 	.short	(.L_23 - .L_22)


	//   ....[0]....
.L_22:
        /*008c*/ 	.word	0x000000d0


	//   ....[1]....
        /*0090*/ 	.word	0x000008f0


	//----- nvinfo : EIATTR_CBANK_PARAM_SIZE
	.align		4
.L_23:
        /*0094*/ 	.byte	0x03, 0x19
        /*0096*/ 	.short	0x0028


	//----- nvinfo : EIATTR_PARAM_CBANK
	.align		4
        /*0098*/ 	.byte	0x04, 0x0a
        /*009a*/ 	.short	(.L_25 - .L_24)
	.align		4
.L_24:
        /*009c*/ 	.word	index@(.nv.constant0._Z23multiplicarMatricesCUDAPKdS0_Pdiiii)
        /*00a0*/ 	.short	0x0380
        /*00a2*/ 	.short	0x0028


	//----- nvinfo : EIATTR_SW_WAR
	.align		4
.L_25:
        /*00a4*/ 	.byte	0x04, 0x36
        /*00a6*/ 	.short	(.L_27 - .L_26)
.L_26:
        /*00a8*/ 	.word	0x00000008
.L_27:


//--------------------- .nv.callgraph             --------------------------
	.section	.nv.callgraph,"",@"SHT_CUDA_CALLGRAPH"
	.align	4
	.sectionentsize	8
	.align		4
        /*0000*/ 	.word	0x00000000
	.align		4
        /*0004*/ 	.word	0xffffffff
	.align		4
        /*0008*/ 	.word	0x00000000
	.align		4
        /*000c*/ 	.word	0xfffffffe
	.align		4
        /*0010*/ 	.word	0x00000000
	.align		4
        /*0014*/ 	.word	0xfffffffd
	.align		4
        /*0018*/ 	.word	0x00000000
	.align		4
        /*001c*/ 	.word	0xfffffffc


//--------------------- .text._Z23multiplicarMatricesCUDAPKdS0_Pdiiii --------------------------
	.section	.text._Z23multiplicarMatricesCUDAPKdS0_Pdiiii,"ax",@progbits
	.align	128
        .global         _Z23multiplicarMatricesCUDAPKdS0_Pdiiii
        .type           _Z23multiplicarMatricesCUDAPKdS0_Pdiiii,@function
        .size           _Z23multiplicarMatricesCUDAPKdS0_Pdiiii,(.L_x_5 - _Z23multiplicarMatricesCUDAPKdS0_Pdiiii)
        .other          _Z23multiplicarMatricesCUDAPKdS0_Pdiiii,@"STO_CUDA_ENTRY STV_DEFAULT"
_Z23multiplicarMatricesCUDAPKdS0_Pdiiii:
.text._Z23multiplicarMatricesCUDAPKdS0_Pdiiii:
[----:B------:R-:W-:Y:S01]  /*0000*/  LDC R1, c[0x0][0x37c] ;  /* 0x0000df00ff017b82 */ /* 0x000fe20000000800 */
[----:B------:R-:W0:Y:S07]  /*0010*/  S2R R4, SR_TID.X ;  /* 0x0000000000047919 */ /* 0x000e2e0000002100 */
[----:B------:R-:W1:Y:S01]  /*0020*/  LDC R2, c[0x0][0x364] ;  /* 0x0000d900ff027b82 */ /* 0x000e620000000800 */
[----:B------:R-:W2:Y:S01]  /*0030*/  LDCU UR6, c[0x0][0x398] ;  /* 0x00007300ff0677ac */ /* 0x000ea20008000800 */
[----:B------:R-:W1:Y:S06]  /*0040*/  S2R R5, SR_TID.Y ;  /* 0x0000000000057919 */ /* 0x000e6c0000002200 */
[----:B------:R-:W0:Y:S08]  /*0050*/  S2UR UR5, SR_CTAID.X ;  /* 0x00000000000579c3 */ /* 0x000e300000002500 */
[----:B------:R-:W0:Y:S08]  /*0060*/  LDC R3, c[0x0][0x360] ;  /* 0x0000d800ff037b82 */ /* 0x000e300000000800 */
[----:B------:R-:W1:Y:S08]  /*0070*/  S2UR UR4, SR_CTAID.Y ;  /* 0x00000000000479c3 */ /* 0x000e700000002600 */
[----:B------:R-:W3:Y:S01]  /*0080*/  LDC R0, c[0x0][0x3a0] ;  /* 0x0000e800ff007b82 */ /* 0x000ee20000000800 */
[----:B0-----:R-:W-:-:S02]  /*0090*/  IMAD R3, R3, UR5, R4 ;  /* 0x0000000503037c24 */ /* 0x001fc4000f8e0204 */
[----:B-1----:R-:W-:-:S03]  /*00a0*/  IMAD R2, R2, UR4, R5 ;  /* 0x0000000402027c24 */ /* 0x002fc6000f8e0205 */
[----:B---3--:R-:W-:-:S04]  /*00b0*/  ISETP.GE.AND P0, PT, R3, R0, PT ;  /* 0x000000000300720c */ /* 0x008fc80003f06270 */
[----:B--2---:R-:W-:-:S13]  /*00c0*/  ISETP.GE.OR P0, PT, R2, UR6, P0 ;  /* 0x0000000602007c0c */ /* 0x004fda0008706670 */
[----:B------:R-:W-:Y:S05]  /*00d0*/  @P0 EXIT ;  /* 0x000000000000094d */ /* 0x000fea0003800000 */
[----:B------:R-:W0:Y:S01]  /*00e0*/  LDC R5, c[0x0][0x39c] ;  /* 0x0000e700ff057b82 */ /* 0x000e220000000800 */
[----:B------:R-:W1:Y:S01]  /*00f0*/  LDCU.64 UR4, c[0x0][0x358] ;  /* 0x00006b00ff0477ac */ /* 0x000e620008000a00 */
[----:B------:R-:W-:Y:S02]  /*0100*/  CS2R R18, SRZ ;  /* 0x0000000000127805 */ /* 0x000fe4000001ff00 */
[----:B0-----:R-:W-:-:S13]  /*0110*/  ISETP.GE.AND P0, PT, R5, 0x1, PT ;  /* 0x000000010500780c */ /* 0x001fda0003f06270 */
[----:B-1----:R-:W-:Y:S05]  /*0120*/  @!P0 BRA `(.L_x_0) ;  /* 0x0000000400e08947 */ /* 0x002fea0003800000 */
[C---:B------:R-:W-:Y:S01]  /*0130*/  ISETP.GE.U32.AND P1, PT, R5.reuse, 0x8, PT ;  /* 0x000000080500780c */ /* 0x040fe20003f26070 */
[----:B------:R-:W-:Y:S01]  /*0140*/  HFMA2 R7, -RZ, RZ, 0, 0 ;  /* 0x00000000ff077431 */ /* 0x000fe200000001ff */
[----:B------:R-:W-:Y:S01]  /*0150*/  LOP3.LUT R4, R5, 0x7, RZ, 0xc0, !PT ;  /* 0x0000000705047812 */ /* 0x000fe200078ec0ff */
[----:B------:R-:W-:Y:S01]  /*0160*/  IMAD R6, R2, R5, RZ ;  /* 0x0000000502067224 */ /* 0x000fe200078e02ff */
[----:B------:R-:W-:Y:S02]  /*0170*/  CS2R R18, SRZ ;  /* 0x0000000000127805 */ /* 0x000fe4000001ff00 */
[----:B------:R-:W-:-:S07]  /*0180*/  ISETP.NE.AND P0, PT, R4, RZ, PT ;  /* 0x000000ff0400720c */ /* 0x000fce0003f05270 */
[----:B------:R-:W-:Y:S06]  /*0190*/  @!P1 BRA `(.L_x_1) ;  /* 0x0000000000c49947 */ /* 0x000fec0003800000 */
[----:B------:R-:W0:Y:S01]  /*01a0*/  LDC.64 R8, c[0x0][0x380] ;  /* 0x0000e000ff087b82 */ /* 0x000e220000000a00 */
[----:B------:R-:W-:Y:S01]  /*01b0*/  LOP3.LUT R7, R5, 0x7ffffff8, RZ, 0xc0, !PT ;  /* 0x7ffffff805077812 */ /* 0x000fe200078ec0ff */
[----:B------:R-:W-:Y:S01]  /*01c0*/  IMAD.MOV.U32 R27, RZ, RZ, R3 ;  /* 0x000000ffff1b7224 */ /* 0x000fe200078e0003 */
[----:B------:R-:W-:-:S03]  /*01d0*/  CS2R R18, SRZ ;  /* 0x0000000000127805 */ /* 0x000fc6000001ff00 */
[----:B------:R-:W-:Y:S02]  /*01e0*/  IMAD.MOV R26, RZ, RZ, -R7 ;  /* 0x000000ffff1a7224 */ /* 0x000fe400078e0a07 */
[----:B0-----:R-:W-:-:S03]  /*01f0*/  IMAD.WIDE.U32 R8, R6, 0x8, R8 ;  /* 0x0000000806087825 */ /* 0x001fc600078e0008 */
[----:B------:R-:W-:-:S04]  /*0200*/  IADD3 R10, P1, PT, R8, 0x20, RZ ;  /* 0x00000020080a7810 */ /* 0x000fc80007f3e0ff */
[----:B------:R-:W-:-:S09]  /*0210*/  IADD3.X R11, PT, PT, RZ, R9, RZ, P1, !PT ;  /* 0x00000009ff0b7210 */ /* 0x000fd20000ffe4ff */
.L_x_2:
[----:B------:R-:W0:Y:S01]  /*0220*/  LDC.64 R22, c[0x0][0x388] ;  /* 0x0000e200ff167b82 */ /* 0x000e220000000a00 */
[----:B------:R-:W-:Y:S01]  /*0230*/  MOV R8, R10 ;  /* 0x0000000a00087202 */ /* 0x000fe20000000f00 */
[----:B------:R-:W-:-:S05]  /*0240*/  IMAD.MOV.U32 R9, RZ, RZ, R11 ;  /* 0x000000ffff097224 */ /* 0x000fca00078e000b */
[----:B------:R-:W2:Y:S04]  /*0250*/  LDG.E.64 R14, desc[UR4][R8.64+-0x20] ;  /* 0xffffe004080e7981 */ /* 0x000ea8000c1e1b00 */
[----:B------:R-:W3:Y:S01]  /*0260*/  LDG.E.64 R10, desc[UR4][R8.64+-0x18] ;  /* 0xffffe804080a7981 */ /* 0x000ee2000c1e1b00 */
[----:B0-----:R-:W-:-:S05]  /*0270*/  IMAD.WIDE R22, R27, 0x8, R22 ;  /* 0x000000081b167825 */ /* 0x001fca00078e0216 */
[----:B------:R-:W2:Y:S01]  /*0280*/  LDG.E.64 R12, desc[UR4][R22.64] ;  /* 0x00000004160c7981 */ /* 0x000ea2000c1e1b00 */
[----:B------:R-:W-:-:S05]  /*0290*/  IMAD.WIDE R28, R0, 0x8, R22 ;  /* 0x00000008001c7825 */ /* 0x000fca00078e0216 */
[----:B------:R-:W3:Y:S01]  /*02a0*/  LDG.E.64 R16, desc[UR4][R28.64] ;  /* 0x000000041c107981 */ /* 0x000ee2000c1e1b00 */
[C---:B------:R-:W-:Y:S01]  /*02b0*/  IMAD.WIDE R24, R0.reuse, 0x8, R28 ;  /* 0x0000000800187825 */ /* 0x040fe200078e021c */
[----:B--2---:R-:W-:Y:S02]  /*02c0*/  DFMA R18, R14, R12, R18 ;  /* 0x0000000c0e12722b */ /* 0x004fe40000000012 */
[----:B------:R-:W2:Y:S04]  /*02d0*/  LDG.E.64 R14, desc[UR4][R8.64+-0x10] ;  /* 0xfffff004080e7981 */ /* 0x000ea8000c1e1b00 */
[----:B------:R-:W2:Y:S01]  /*02e0*/  LDG.E.64 R12, desc[UR4][R24.64] ;  /* 0x00000004180c7981 */ /* 0x000ea2000c1e1b00 */
[----:B------:R-:W-:Y:S01]  /*02f0*/  IMAD.WIDE R20, R0, 0x8, R24 ;  /* 0x0000000800147825 */ /* 0x000fe200078e0218 */
[----:B---3--:R-:W-:-:S02]  /*0300*/  DFMA R16, R10, R16, R18 ;  /* 0x000000100a10722b */ /* 0x008fc40000000012 */
[----:B------:R-:W3:Y:S04]  /*0310*/  LDG.E.64 R10, desc[UR4][R8.64+-0x8] ;  /* 0xfffff804080a7981 */ /* 0x000ee8000c1e1b00 */
        /* <DEDUP_REMOVED lines=9> */
[----:B------:R-:W-:-:S03]  /*03b0*/  IMAD.WIDE R24, R0, 0x8, R28 ;  /* 0x0000000800187825 */ /* 0x000fc600078e021c */
[----:B------:R-:W4:Y:S01]  /*03c0*/  LDG.E.64 R22, desc[UR4][R8.64+0x18] ;  /* 0x0000180408167981 */ /* 0x000f22000c1e1b00 */
[----:B------:R-:W-:-:S06]  /*03d0*/  IMAD.WIDE R20, R0, 0x8, R24 ;  /* 0x0000000800147825 */ /* 0x000fcc00078e0218 */
[----:B------:R-:W4:Y:S01]  /*03e0*/  LDG.E.64 R20, desc[UR4][R20.64] ;  /* 0x0000000414147981 */ /* 0x000f22000c1e1b00 */
[----:B--2---:R-:W-:-:S03]  /*03f0*/  DFMA R14, R16, R14, R18 ;  /* 0x0000000e100e722b */ /* 0x004fc60000000012 */
[----:B------:R-:W2:Y:S04]  /*0400*/  LDG.E.64 R16, desc[UR4][R8.64+0x10] ;  /* 0x0000100408107981 */ /* 0x000ea8000c1e1b00 */
[----:B------:R-:W2:Y:S01]  /*0410*/  LDG.E.64 R18, desc[UR4][R24.64] ;  /* 0x0000000418127981 */ /* 0x000ea2000c1e1b00 */
[----:B------:R-:W-:Y:S01]  /*0420*/  IADD3 R26, PT, PT, R26, 0x8, RZ ;  /* 0x000000081a1a7810 */ /* 0x000fe20007ffe0ff */
[----:B---3--:R-:W-:-:S03]  /*0430*/  DFMA R10, R10, R12, R14 ;  /* 0x0000000c0a0a722b */ /* 0x008fc6000000000e */
[----:B------:R-:W-:Y:S02]  /*0440*/  ISETP.NE.AND P1, PT, R26, RZ, PT ;  /* 0x000000ff1a00720c */ /* 0x000fe40003f25270 */
[----:B------:R-:W-:-:S03]  /*0450*/  LEA R27, R0, R27, 0x3 ;  /* 0x0000001b001b7211 */ /* 0x000fc600078e18ff */
[----:B--2---:R-:W-:Y:S01]  /*0460*/  DFMA R18, R16, R18, R10 ;  /* 0x000000121012722b */ /* 0x004fe2000000000a */
[----:B------:R-:W-:-:S07]  /*0470*/  IADD3 R10, P2, PT, R8, 0x40, RZ ;  /* 0x00000040080a7810 */ /* 0x000fce0007f5e0ff */
[----:B----4-:R-:W-:Y:S01]  /*0480*/  DFMA R18, R22, R20, R18 ;  /* 0x000000141612722b */ /* 0x010fe20000000012 */
[----:B------:R-:W-:Y:S01]  /*0490*/  IMAD.X R11, RZ, RZ, R9, P2 ;  /* 0x000000ffff0b7224 */ /* 0x000fe200010e0609 */
[----:B------:R-:W-:Y:S09]  /*04a0*/  @P1 BRA `(.L_x_2) ;  /* 0xfffffffc005c1947 */ /* 0x000ff2000383ffff */
.L_x_1:
[----:B------:R-:W-:Y:S05]  /*04b0*/  @!P0 BRA `(.L_x_0) ;  /* 0x0000000000fc8947 */ /* 0x000fea0003800000 */
[----:B------:R-:W-:Y:S02]  /*04c0*/  ISETP.GE.U32.AND P1, PT, R4, 0x4, PT ;  /* 0x000000040400780c */ /* 0x000fe40003f26070 */
[----:B------:R-:W-:-:S04]  /*04d0*/  LOP3.LUT R26, R5, 0x3, RZ, 0xc0, !PT ;  /* 0x00000003051a7812 */ /* 0x000fc800078ec0ff */
[----:B------:R-:W-:-:S07]  /*04e0*/  ISETP.NE.AND P0, PT, R26, RZ, PT ;  /* 0x000000ff1a00720c */ /* 0x000fce0003f05270 */
[----:B------:R-:W-:Y:S06]  /*04f0*/  @!P1 BRA `(.L_x_3) ;  /* 0x00000000006c9947 */ /* 0x000fec0003800000 */
[----:B------:R-:W0:Y:S01]  /*0500*/  LDC.64 R24, c[0x0][0x380] ;  /* 0x0000e000ff187b82 */ /* 0x000e220000000a00 */
[----:B------:R-:W1:Y:S01]  /*0510*/  LDCU.64 UR6, c[0x0][0x380] ;  /* 0x00007000ff0677ac */ /* 0x000e620008000a00 */
[C---:B------:R-:W-:Y:S01]  /*0520*/  IMAD.IADD R9, R6.reuse, 0x1, R7 ;  /* 0x0000000106097824 */ /* 0x040fe200078e0207 */
[----:B------:R-:W-:Y:S01]  /*0530*/  IADD3 R4, P1, PT, R6, R7, RZ ;  /* 0x0000000706047210 */ /* 0x000fe20007f3e0ff */
[----:B------:R-:W-:-:S04]  /*0540*/  IMAD R13, R7, R0, R3 ;  /* 0x00000000070d7224 */ /* 0x000fc800078e0203 */
[----:B------:R-:W2:Y:S01]  /*0550*/  LDC.64 R10, c[0x0][0x388] ;  /* 0x0000e200ff0a7b82 */ /* 0x000ea20000000a00 */
[----:B0-----:R-:W-:-:S06]  /*0560*/  IMAD.WIDE.U32 R24, R9, 0x8, R24 ;  /* 0x0000000809187825 */ /* 0x001fcc00078e0018 */
[----:B------:R-:W3:Y:S01]  /*0570*/  LDG.E.64 R24, desc[UR4][R24.64] ;  /* 0x0000000418187981 */ /* 0x000ee2000c1e1b00 */
[----:B--2---:R-:W-:Y:S01]  /*0580*/  IMAD.WIDE R10, R13, 0x8, R10 ;  /* 0x000000080d0a7825 */ /* 0x004fe200078e020a */
[----:B------:R-:W-:Y:S02]  /*0590*/  IADD3.X R13, PT, PT, RZ, RZ, RZ, P1, !PT ;  /* 0x000000ffff0d7210 */ /* 0x000fe40000ffe4ff */
[----:B-1----:R-:W-:Y:S02]  /*05a0*/  LEA R28, P1, R4, UR6, 0x3 ;  /* 0x00000006041c7c11 */ /* 0x002fe4000f8218ff */
[----:B------:R-:W3:Y:S01]  /*05b0*/  LDG.E.64 R8, desc[UR4][R10.64] ;  /* 0x000000040a087981 */ /* 0x000ee2000c1e1b00 */
[----:B------:R-:W-:Y:S01]  /*05c0*/  IMAD.WIDE R14, R0, 0x8, R10 ;  /* 0x00000008000e7825 */ /* 0x000fe200078e020a */
[----:B------:R-:W-:-:S05]  /*05d0*/  LEA.HI.X R29, R4, UR7, R13, 0x3, P1 ;  /* 0x00000007041d7c11 */ /* 0x000fca00088f1c0d */
[----:B------:R-:W2:Y:S01]  /*05e0*/  LDG.E.64 R12, desc[UR4][R28.64+0x8] ;  /* 0x000008041c0c7981 */ /* 0x000ea2000c1e1b00 */
[----:B------:R-:W-:-:S03]  /*05f0*/  IMAD.WIDE R20, R0, 0x8, R14 ;  /* 0x0000000800147825 */ /* 0x000fc600078e020e */
[----:B------:R-:W2:Y:S04]  /*0600*/  LDG.E.64 R10, desc[UR4][R14.64] ;  /* 0x000000040e0a7981 */ /* 0x000ea8000c1e1b00 */
[----:B------:R-:W4:Y:S01]  /*0610*/  LDG.E.64 R16, desc[UR4][R20.64] ;  /* 0x0000000414107981 */ /* 0x000f22000c1e1b00 */
[----:B------:R-:W-:-:S03]  /*0620*/  IMAD.WIDE R22, R0, 0x8, R20 ;  /* 0x0000000800167825 */ /* 0x000fc600078e0214 */
[----:B------:R-:W4:Y:S04]  /*0630*/  LDG.E.64 R14, desc[UR4][R28.64+0x10] ;  /* 0x000010041c0e7981 */ /* 0x000f28000c1e1b00 */
[----:B------:R-:W5:Y:S04]  /*0640*/  LDG.E.64 R20, desc[UR4][R28.64+0x18] ;  /* 0x000018041c147981 */ /* 0x000f68000c1e1b00 */
[----:B------:R-:W5:Y:S01]  /*0650*/  LDG.E.64 R22, desc[UR4][R22.64] ;  /* 0x0000000416167981 */ /* 0x000f62000c1e1b00 */
[----:B------:R-:W-:Y:S01]  /*0660*/  VIADD R7, R7, 0x4 ;  /* 0x0000000407077836 */ /* 0x000fe20000000000 */
[----:B---3--:R-:W-:-:S08]  /*0670*/  DFMA R8, R24, R8, R18 ;  /* 0x000000081808722b */ /* 0x008fd00000000012 */
[----:B--2---:R-:W-:-:S08]  /*0680*/  DFMA R8, R12, R10, R8 ;  /* 0x0000000a0c08722b */ /* 0x004fd00000000008 */
[----:B----4-:R-:W-:-:S08]  /*0690*/  DFMA R8, R14, R16, R8 ;  /* 0x000000100e08722b */ /* 0x010fd00000000008 */
[----:B-----5:R-:W-:-:S11]  /*06a0*/  DFMA R18, R20, R22, R8 ;  /* 0x000000161412722b */ /* 0x020fd60000000008 */
.L_x_3:
[----:B------:R-:W-:Y:S05]  /*06b0*/  @!P0 BRA `(.L_x_0) ;  /* 0x00000000007c8947 */ /* 0x000fea0003800000 */
[----:B------:R-:W-:Y:S01]  /*06c0*/  ISETP.NE.AND P1, PT, R26, 0x1, PT ;  /* 0x000000011a00780c */ /* 0x000fe20003f25270 */
[----:B------:R-:W0:Y:S01]  /*06d0*/  LDC.64 R10, c[0x0][0x380] ;  /* 0x0000e000ff0a7b82 */ /* 0x000e220000000a00 */
[----:B------:R-:W-:-:S04]  /*06e0*/  LOP3.LUT R14, R5, 0x1, RZ, 0xc0, !PT ;  /* 0x00000001050e7812 */ /* 0x000fc800078ec0ff */
[----:B------:R-:W-:-:S03]  /*06f0*/  ISETP.NE.U32.AND P0, PT, R14, 0x1, PT ;  /* 0x000000010e00780c */ /* 0x000fc60003f05070 */
[----:B------:R-:W1:Y:S04]  /*0700*/  LDC.64 R20, c[0x0][0x388] ;  /* 0x0000e200ff147b82 */ /* 0x000e680000000a00 */
[CC--:B------:R-:W-:Y:S01]  /*0710*/  @P1 IADD3 R15, PT, PT, R6.reuse, R7.reuse, RZ ;  /* 0x00000007060f1210 */ /* 0x0c0fe20007ffe0ff */
[C---:B------:R-:W-:Y:S01]  /*0720*/  @P1 IMAD R17, R7.reuse, R0, R3 ;  /* 0x0000000007111224 */ /* 0x040fe200078e0203 */
[----:B------:R-:W-:Y:S01]  /*0730*/  @P1 IADD3 R16, P2, PT, R6, R7, RZ ;  /* 0x0000000706101210 */ /* 0x000fe20007f5e0ff */
[----:B------:R-:W-:Y:S01]  /*0740*/  @P1 VIADD R7, R7, 0x2 ;  /* 0x0000000207071836 */ /* 0x000fe20000000000 */
[----:B------:R-:W2:Y:S08]  /*0750*/  @P1 LDC.64 R8, c[0x0][0x380] ;  /* 0x0000e000ff081b82 */ /* 0x000eb00000000a00 */
[----:B------:R-:W3:Y:S01]  /*0760*/  LDC.64 R12, c[0x0][0x380] ;  /* 0x0000e000ff0c7b82 */ /* 0x000ee20000000a00 */
[----:B0-----:R-:W-:-:S06]  /*0770*/  @P1 IMAD.WIDE.U32 R14, R15, 0x8, R10 ;  /* 0x000000080f0e1825 */ /* 0x001fcc00078e000a */
[----:B------:R-:W4:Y:S01]  /*0780*/  @P1 LDG.E.64 R14, desc[UR4][R14.64] ;  /* 0x000000040e0e1981 */ /* 0x000f22000c1e1b00 */
[----:B------:R-:W0:Y:S01]  /*0790*/  LDC.64 R4, c[0x0][0x388] ;  /* 0x0000e200ff047b82 */ /* 0x000e220000000a00 */
[----:B-1----:R-:W-:Y:S01]  /*07a0*/  @P1 IMAD.WIDE R20, R17, 0x8, R20 ;  /* 0x0000000811141825 */ /* 0x002fe200078e0214 */
[----:B------:R-:W-:-:S04]  /*07b0*/  @P1 IADD3.X R17, PT, PT, RZ, RZ, RZ, P2, !PT ;  /* 0x000000ffff111210 */ /* 0x000fc800017fe4ff */
[----:B------:R-:W4:Y:S01]  /*07c0*/  @P1 LDG.E.64 R10, desc[UR4][R20.64] ;  /* 0x00000004140a1981 */ /* 0x000f22000c1e1b00 */
[----:B--2---:R-:W-:Y:S01]  /*07d0*/  @P1 LEA R8, P2, R16, R8, 0x3 ;  /* 0x0000000810081211 */ /* 0x004fe200078418ff */
[----:B------:R-:W-:-:S03]  /*07e0*/  @P1 IMAD.WIDE R22, R0, 0x8, R20 ;  /* 0x0000000800161825 */ /* 0x000fc600078e0214 */
[----:B------:R-:W-:Y:S01]  /*07f0*/  @P1 LEA.HI.X R9, R16, R9, R17, 0x3, P2 ;  /* 0x0000000910091211 */ /* 0x000fe200010f1c11 */
[----:B------:R-:W-:Y:S01]  /*0800*/  @!P0 IMAD R25, R7, R0, R3 ;  /* 0x0000000007198224 */ /* 0x000fe200078e0203 */
[----:B------:R-:W-:Y:S02]  /*0810*/  @!P0 IADD3 R17, PT, PT, R6, R7, RZ ;  /* 0x0000000706118210 */ /* 0x000fe40007ffe0ff */
[----:B------:R-:W2:Y:S04]  /*0820*/  @P1 LDG.E.64 R6, desc[UR4][R22.64] ;  /* 0x0000000416061981 */ /* 0x000ea8000c1e1b00 */
[----:B------:R-:W2:Y:S01]  /*0830*/  @P1 LDG.E.64 R8, desc[UR4][R8.64+0x8] ;  /* 0x0000080408081981 */ /* 0x000ea2000c1e1b00 */
[----:B---3--:R-:W-:-:S04]  /*0840*/  @!P0 IMAD.WIDE.U32 R12, R17, 0x8, R12 ;  /* 0x00000008110c8825 */ /* 0x008fc800078e000c */
[----:B0-----:R-:W-:Y:S02]  /*0850*/  @!P0 IMAD.WIDE R4, R25, 0x8, R4 ;  /* 0x0000000819048825 */ /* 0x001fe400078e0204 */
[----:B------:R-:W3:Y:S04]  /*0860*/  @!P0 LDG.E.64 R12, desc[UR4][R12.64] ;  /* 0x000000040c0c8981 */ /* 0x000ee8000c1e1b00 */
[----:B------:R-:W3:Y:S01]  /*0870*/  @!P0 LDG.E.64 R4, desc[UR4][R4.64] ;  /* 0x0000000404048981 */ /* 0x000ee2000c1e1b00 */
[----:B----4-:R-:W-:-:S08]  /*0880*/  @P1 DFMA R10, R14, R10, R18 ;  /* 0x0000000a0e0a122b */ /* 0x010fd00000000012 */
[----:B--2---:R-:W-:-:S08]  /*0890*/  @P1 DFMA R18, R8, R6, R10 ;  /* 0x000000060812122b */ /* 0x004fd0000000000a */
[----:B---3--:R-:W-:-:S11]  /*08a0*/  @!P0 DFMA R18, R12, R4, R18 ;  /* 0x000000040c12822b */ /* 0x008fd60000000012 */
.L_x_0:
[----:B------:R-:W0:Y:S01]  /*08b0*/  LDC.64 R4, c[0x0][0x390] ;  /* 0x0000e400ff047b82 */ /* 0x000e220000000a00 */
[----:B------:R-:W-:-:S04]  /*08c0*/  IMAD R3, R2, R0, R3 ;  /* 0x0000000002037224 */ /* 0x000fc800078e0203 */
[----:B0-----:R-:W-:-:S05]  /*08d0*/  IMAD.WIDE R2, R3, 0x8, R4 ;  /* 0x0000000803027825 */ /* 0x001fca00078e0204 */
[----:B------:R-:W-:Y:S01]  /*08e0*/  STG.E.64 desc[UR4][R2.64], R18 ;  /* 0x0000001202007986 */ /* 0x000fe2000c101b04 */
[----:B------:R-:W-:Y:S05]  /*08f0*/  EXIT ;  /* 0x000000000000794d */ /* 0x000fea0003800000 */
.L_x_4:
[----:B------:R-:W-:-:S00]  /*0900*/  BRA `(.L_x_4) ;  /* 0xfffffffc00fc7947 */ /* 0x000fc0000383ffff */
[----:B------:R-:W-:-:S00]  /*0910*/  NOP ;  /* 0x0000000000007918 */ /* 0x000fc00000000000 */
        /* <DEDUP_REMOVED lines=14> */
.L_x_5:


//--------------------- .nv.shared.reserved.0     --------------------------
	.section	.nv.shared.reserved.0,"aw",@nobits
	.weak		__nv_reservedSMEM_offset_0_alias
	.size		__nv_reservedSMEM_offset_0_alias, 0, 64
	.other		__nv_reservedSMEM_offset_0_alias,@"STO_CUDA_RESERVED_SHARED STV_DEFAULT"
__nv_reservedSMEM_offset_0_alias:
	.zero		0
	.zero		64


//--------------------- .nv.constant0._Z23multiplicarMatricesCUDAPKdS0_Pdiiii --------------------------
	.section	.nv.constant0._Z23multiplicarMatricesCUDAPKdS0_Pdiiii,"a",@progbits
	.sectionflags	@""
	.align	4
.nv.constant0._Z23multiplicarMatricesCUDAPKdS0_Pdiiii:
	.zero		936


//--------------------- SYMBOLS --------------------------

	.type		.nv.reservedSmem.offset0,@object
	.size		.nv.reservedSmem.offset0,0x4
